	.headerflags	@"EF_CUDA_TEXMODE_UNIFIED EF_CUDA_64BIT_ADDRESS EF_CUDA_ACCELERATORS EF_CUDA_SM90 EF_CUDA_VIRTUAL_SM(EF_CUDA_SM90)"
	.elftype	@"ET_EXEC"


//--------------------- .nv.info                  --------------------------
	.section	.nv.info,"",@"SHT_CUDA_INFO"
	.align	4


	//----- nvinfo : EIATTR_REGCOUNT
	.align		4
        /*0000*/ 	.byte	0x04, 0x2f
        /*0002*/ 	.short	(.L_3 - .L_2)
	.align		4
.L_2:
        /*0004*/ 	.word	index@(triton_poi_fused__native_batch_norm_legit_no_training_15)
        /*0008*/ 	.word	0x00000012


	//----- nvinfo : EIATTR_MIN_STACK_SIZE
	.align		4
.L_3:
        /*000c*/ 	.byte	0x04, 0x12
        /*000e*/ 	.short	(.L_5 - .L_4)
	.align		4
.L_4:
        /*0010*/ 	.word	index@(triton_poi_fused__native_batch_norm_legit_no_training_15)
        /*0014*/ 	.word	0x00000000


	//----- nvinfo : EIATTR_FRAME_SIZE
	.align		4
.L_5:
        /*0018*/ 	.byte	0x04, 0x11
        /*001a*/ 	.short	(.L_7 - .L_6)
	.align		4
.L_6:
        /*001c*/ 	.word	index@(triton_poi_fused__native_batch_norm_legit_no_training_15)
        /*0020*/ 	.word	0x00000000


	//----- nvinfo : EIATTR_MIN_STACK_SIZE
	.align		4
.L_7:
        /*0024*/ 	.byte	0x04, 0x12
        /*0026*/ 	.short	(.L_9 - .L_8)
	.align		4
.L_8:
        /*0028*/ 	.word	index@(triton_poi_fused__native_batch_norm_legit_no_training_15)
        /*002c*/ 	.word	0x00000000
.L_9:


//--------------------- .nv.info.triton_poi_fused__native_batch_norm_legit_no_training_15 --------------------------
	.section	.nv.info.triton_poi_fused__native_batch_norm_legit_no_training_15,"",@"SHT_CUDA_INFO"
	.sectionflags	@""
	.align	4


	//----- nvinfo : EIATTR_CUDA_API_VERSION
	.align		4
        /*0000*/ 	.byte	0x04, 0x37
        /*0002*/ 	.short	(.L_11 - .L_10)
.L_10:
        /*0004*/ 	.word	0x0000007c


	//----- nvinfo : EIATTR_KPARAM_INFO
	.align		4
.L_11:
        /*0008*/ 	.byte	0x04, 0x17
        /*000a*/ 	.short	(.L_13 - .L_12)
.L_12:
        /*000c*/ 	.word	0x00000000
        /*0010*/ 	.short	0x0006
        /*0012*/ 	.short	0x0030
        /*0014*/ 	.byte	0x00, 0xf0, 0x11, 0x00


	//----- nvinfo : EIATTR_KPARAM_INFO
	.align		4
.L_13:
        /*0018*/ 	.byte	0x04, 0x17
        /*001a*/ 	.short	(.L_15 - .L_14)
.L_14:
        /*001c*/ 	.word	0x00000000
        /*0020*/ 	.short	0x0005
        /*0022*/ 	.short	0x0028
        /*0024*/ 	.byte	0x00, 0xf4, 0x21, 0x00


	//----- nvinfo : EIATTR_KPARAM_INFO
	.align		4
.L_15:
        /*0028*/ 	.byte	0x04, 0x17
        /*002a*/ 	.short	(.L_17 - .L_16)
.L_16:
        /*002c*/ 	.word	0x00000000
        /*0030*/ 	.short	0x0004
        /*0032*/ 	.short	0x0020
        /*0034*/ 	.byte	0x00, 0xf4, 0x21, 0x00


	//----- nvinfo : EIATTR_KPARAM_INFO
	.align		4
.L_17:
        /*0038*/ 	.byte	0x04, 0x17
        /*003a*/ 	.short	(.L_19 - .L_18)
.L_18:
        /*003c*/ 	.word	0x00000000
        /*0040*/ 	.short	0x0003
        /*0042*/ 	.short	0x0018
        /*0044*/ 	.byte	0x00, 0xf4, 0x21, 0x00


	//----- nvinfo : EIATTR_KPARAM_INFO
	.align		4
.L_19:
        /*0048*/ 	.byte	0x04, 0x17
        /*004a*/ 	.short	(.L_21 - .L_20)
.L_20:
        /*004c*/ 	.word	0x00000000
        /*0050*/ 	.short	0x0002
        /*0052*/ 	.short	0x0010
        /*0054*/ 	.byte	0x00, 0xf4, 0x21, 0x00


	//----- nvinfo : EIATTR_KPARAM_INFO
	.align		4
.L_21:
        /*0058*/ 	.byte	0x04, 0x17
        /*005a*/ 	.short	(.L_23 - .L_22)
.L_22:
        /*005c*/ 	.word	0x00000000
        /*0060*/ 	.short	0x0001
        /*0062*/ 	.short	0x0008
        /*0064*/ 	.byte	0x00, 0xf4, 0x21, 0x00


	//----- nvinfo : EIATTR_KPARAM_INFO
	.align		4
.L_23:
        /*0068*/ 	.byte	0x04, 0x17
        /*006a*/ 	.short	(.L_25 - .L_24)
.L_24:
        /*006c*/ 	.word	0x00000000
        /*0070*/ 	.short	0x0000
        /*0072*/ 	.short	0x0000
        /*0074*/ 	.byte	0x00, 0xf4, 0x21, 0x00


	//----- nvinfo : EIATTR_SPARSE_MMA_MASK
	.align		4
.L_25:
        /*0078*/ 	.byte	0x03, 0x50
        /*007a*/ 	.short	0x0000


	//----- nvinfo : EIATTR_MAXREG_COUNT
	.align		4
        /*007c*/ 	.byte	0x03, 0x1b
        /*007e*/ 	.short	0x00ff


	//----- nvinfo : EIATTR_EXIT_INSTR_OFFSETS
	.align		4
        /*0080*/ 	.byte	0x04, 0x1c
        /*0082*/ 	.short	(.L_27 - .L_26)


	//   ....[0]....
.L_26:
        /*0084*/ 	.word	0x000002e0


	//   ....[1]....
        /*0088*/ 	.word	0x00000300


	//----- nvinfo : EIATTR_REQNTID
	.align		4
.L_27:
        /*008c*/ 	.byte	0x04, 0x10
        /*008e*/ 	.short	(.L_29 - .L_28)
.L_28:
        /*0090*/ 	.word	0x00000080
        /*0094*/ 	.word	0x00000001
        /*0098*/ 	.word	0x00000001


	//----- nvinfo : EIATTR_CBANK_PARAM_SIZE
	.align		4
.L_29:
        /*009c*/ 	.byte	0x03, 0x19
        /*009e*/ 	.short	0x0034


	//----- nvinfo : EIATTR_PARAM_CBANK
	.align		4
        /*00a0*/ 	.byte	0x04, 0x0a
        /*00a2*/ 	.short	(.L_31 - .L_30)
	.align		4
.L_30:
        /*00a4*/ 	.word	index@(.nv.constant0.triton_poi_fused__native_batch_norm_legit_no_training_15)
        /*00a8*/ 	.short	0x0210
        /*00aa*/ 	.short	0x0034


	//----- nvinfo : EIATTR_SW_WAR
	.align		4
.L_31:
        /*00ac*/ 	.byte	0x04, 0x36
        /*00ae*/ 	.short	(.L_33 - .L_32)
.L_32:
        /*00b0*/ 	.word	0x00000008
.L_33:


//--------------------- .nv.callgraph             --------------------------
	.section	.nv.callgraph,"",@"SHT_CUDA_CALLGRAPH"
	.align	4
	.sectionentsize	8
	.align		4
        /*0000*/ 	.word	0x00000000
	.align		4
        /*0004*/ 	.word	0xffffffff
	.align		4
        /*0008*/ 	.word	0x00000000
	.align		4
        /*000c*/ 	.word	0xfffffffe
	.align		4
        /*0010*/ 	.word	0x00000000
	.align		4
        /*0014*/ 	.word	0xfffffffd
	.align		4
        /*0018*/ 	.word	0x00000000
	.align		4
        /*001c*/ 	.word	0xfffffffc


//--------------------- .nv.constant4             --------------------------
	.section	.nv.constant4,"a",@progbits
	.align	8
	.align		8
.nv.constant4:
        /*0000*/ 	.dword	_$_str
	.align		8
        /*0008*/ 	.dword	_$_str_$_2


//--------------------- .text.triton_poi_fused__native_batch_norm_legit_no_training_15 --------------------------
	.section	.text.triton_poi_fused__native_batch_norm_legit_no_training_15,"ax",@progbits
	.align	128
        .global         triton_poi_fused__native_batch_norm_legit_no_training_15
        .type           triton_poi_fused__native_batch_norm_legit_no_training_15,@function
        .size           triton_poi_fused__native_batch_norm_legit_no_training_15,(.L_x_1 - triton_poi_fused__native_batch_norm_legit_no_training_15)
        .other          triton_poi_fused__native_batch_norm_legit_no_training_15,@"STO_CUDA_ENTRY STV_DEFAULT"
triton_poi_fused__native_batch_norm_legit_no_training_15:
.text.triton_poi_fused__native_batch_norm_legit_no_training_15:
[----:B------:R-:W0:Y:S01]  /*0000*/  LDC R1, c[0x0][0x28] ;  /* 0x00000a00ff017b82 */ /* 0x000e220000000800 */
[----:B------:R-:W1:Y:S07]  /*0010*/  S2R R0, SR_TID.X ;  /* 0x0000000000007919 */ /* 0x000e6e0000002100 */
[----:B------:R-:W2:Y:S01]  /*0020*/  LDC.64 R8, c[0x0][0x220] ;  /* 0x00008800ff087b82 */ /* 0x000ea20000000a00 */
[----:B------:R-:W-:Y:S01]  /*0030*/  HFMA2.MMA R14, -RZ, RZ, 0, 0 ;  /* 0x00000000ff0e7435 */ /* 0x000fe200000001ff */
[----:B------:R-:W-:Y:S01]  /*0040*/  ULDC.64 UR4, c[0x0][0x208] ;  /* 0x0000820000047ab9 */ /* 0x000fe20000000a00 */
[----:B------:R-:W3:Y:S05]  /*0050*/  S2R R3, SR_CTAID.X ;  /* 0x0000000000037919 */ /* 0x000eea0000002500 */
[----:B------:R-:W4:Y:S08]  /*0060*/  LDC.64 R4, c[0x0][0x210] ;  /* 0x00008400ff047b82 */ /* 0x000f300000000a00 */
[----:B------:R-:W5:Y:S08]  /*0070*/  LDC.64 R6, c[0x0][0x218] ;  /* 0x00008600ff067b82 */ /* 0x000f700000000a00 */
[----:B------:R-:W5:Y:S01]  /*0080*/  LDC.64 R10, c[0x0][0x228] ;  /* 0x00008a00ff0a7b82 */ /* 0x000f620000000a00 */
[----:B-1----:R-:W-:-:S07]  /*0090*/  LOP3.LUT R0, R0, 0x7f, RZ, 0xc0, !PT ;  /* 0x0000007f00007812 */ /* 0x002fce00078ec0ff */
[----:B------:R-:W1:Y:S01]  /*00a0*/  LDC.64 R12, c[0x0][0x230] ;  /* 0x00008c00ff0c7b82 */ /* 0x000e620000000a00 */
[----:B---3--:R-:W-:Y:S02]  /*00b0*/  SHF.R.S32.HI R2, RZ, 0x18, R3 ;  /* 0x00000018ff027819 */ /* 0x008fe40000011403 */
[----:B------:R-:W-:Y:S02]  /*00c0*/  LEA R0, R3, R0, 0x7 ;  /* 0x0000000003007211 */ /* 0x000fe400078e38ff */
[----:B------:R-:W-:Y:S02]  /*00d0*/  SGXT R3, R2, 0x1 ;  /* 0x000000010203781a */ /* 0x000fe40000000200 */
[----:B------:R-:W-:Y:S02]  /*00e0*/  ISETP.GE.AND P2, PT, R0, 0x400, PT ;  /* 0x000004000000780c */ /* 0x000fe40003f46270 */
[----:B------:R-:W-:-:S04]  /*00f0*/  LEA.HI R3, R3, R0, RZ, 0x6 ;  /* 0x0000000003037211 */ /* 0x000fc800078f30ff */
[----:B------:R-:W-:-:S04]  /*0100*/  LOP3.LUT R3, R3, 0xffffffc0, RZ, 0xc0, !PT ;  /* 0xffffffc003037812 */ /* 0x000fc800078ec0ff */
[----:B------:R-:W-:-:S05]  /*0110*/  IADD3 R15, R0, -R3, RZ ;  /* 0x80000003000f7210 */ /* 0x000fca0007ffe0ff */
[----:B--2---:R-:W-:-:S05]  /*0120*/  IMAD.WIDE R8, R15, 0x4, R8 ;  /* 0x000000040f087825 */ /* 0x004fca00078e0208 */
[----:B------:R2:W3:Y:S01]  /*0130*/  @!P2 LDG.E.EL R14, desc[UR4][R8.64] ;  /* 0x00000004080ea981 */ /* 0x0004e2000c2e1900 */
[----:B------:R-:W-:Y:S01]  /*0140*/  CS2R R2, SRZ ;  /* 0x0000000000027805 */ /* 0x000fe2000001ff00 */
[----:B----4-:R-:W-:-:S04]  /*0150*/  IMAD.WIDE R4, R0, 0x4, R4 ;  /* 0x0000000400047825 */ /* 0x010fc800078e0204 */
[C---:B-----5:R-:W-:Y:S01]  /*0160*/  IMAD.WIDE R6, R15.reuse, 0x4, R6 ;  /* 0x000000040f067825 */ /* 0x060fe200078e0206 */
[----:B------:R4:W5:Y:S03]  /*0170*/  @!P2 LDG.E R2, desc[UR4][R4.64] ;  /* 0x000000040402a981 */ /* 0x000966000c1e1900 */
[C---:B0-2---:R-:W-:Y:S01]  /*0180*/  IMAD.WIDE R8, R15.reuse, 0x4, R10 ;  /* 0x000000040f087825 */ /* 0x045fe200078e020a */
[----:B------:R0:W5:Y:S03]  /*0190*/  @!P2 LDG.E.EL R3, desc[UR4][R6.64] ;  /* 0x000000040603a981 */ /* 0x000166000c2e1900 */
[----:B-1----:R-:W-:Y:S01]  /*01a0*/  IMAD.WIDE R10, R15, 0x4, R12 ;  /* 0x000000040f0a7825 */ /* 0x002fe200078e020c */
[----:B------:R-:W-:Y:S01]  /*01b0*/  CS2R R12, SRZ ;  /* 0x00000000000c7805 */ /* 0x000fe2000001ff00 */
[----:B----4-:R-:W1:Y:S05]  /*01c0*/  LDC.64 R4, c[0x0][0x238] ;  /* 0x00008e00ff047b82 */ /* 0x010e6a0000000a00 */
[----:B------:R-:W2:Y:S04]  /*01d0*/  @!P2 LDG.E.EL R12, desc[UR4][R8.64] ;  /* 0x00000004080ca981 */ /* 0x000ea8000c2e1900 */
[----:B------:R-:W2:Y:S01]  /*01e0*/  @!P2 LDG.E.EL R13, desc[UR4][R10.64] ;  /* 0x000000040a0da981 */ /* 0x000ea2000c2e1900 */
[----:B0-----:R-:W-:Y:S01]  /*01f0*/  MOV R6, 0x3e800000 ;  /* 0x3e80000000067802 */ /* 0x001fe20000000f00 */
[----:B---3--:R-:W-:-:S04]  /*0200*/  FADD R14, R14, 9.9999997473787516356e-06 ;  /* 0x3727c5ac0e0e7421 */ /* 0x008fc80000000000 */
[----:B------:R-:W0:Y:S01]  /*0210*/  MUFU.SQRT R15, R14 ;  /* 0x0000000e000f7308 */ /* 0x000e220000002000 */
[----:B-----5:R-:W-:Y:S01]  /*0220*/  FADD R2, -R3, R2 ;  /* 0x0000000203027221 */ /* 0x020fe20000000100 */
[C---:B0-----:R-:W-:Y:S02]  /*0230*/  FSETP.GT.AND P0, PT, R15.reuse, 8.50705917302346158658e+37, PT ;  /* 0x7e8000000f00780b */ /* 0x041fe40003f04000 */
[----:B------:R-:W-:Y:S02]  /*0240*/  FSETP.GEU.AND P1, PT, R15, 1.175494350822287508e-38, PT ;  /* 0x008000000f00780b */ /* 0x000fe40003f2e000 */
[----:B------:R-:W-:-:S09]  /*0250*/  FSEL R6, R6, 1, P0 ;  /* 0x3f80000006067808 */ /* 0x000fd20000000000 */
[----:B------:R-:W-:Y:S02]  /*0260*/  @P0 FMUL R15, R15, 0.25 ;  /* 0x3e8000000f0f0820 */ /* 0x000fe40000400000 */
[----:B------:R-:W-:Y:S02]  /*0270*/  @!P1 FMUL R6, R6, 16777216 ;  /* 0x4b80000006069820 */ /* 0x000fe40000400000 */
[----:B------:R-:W-:-:S06]  /*0280*/  @!P1 FMUL R15, R15, 16777216 ;  /* 0x4b8000000f0f9820 */ /* 0x000fcc0000400000 */
[----:B------:R-:W0:Y:S02]  /*0290*/  MUFU.RCP R15, R15 ;  /* 0x0000000f000f7308 */ /* 0x000e240000001000 */
[----:B0-----:R-:W-:-:S04]  /*02a0*/  FMUL R3, R15, R6 ;  /* 0x000000060f037220 */ /* 0x001fc80000400000 */
[----:B------:R-:W-:Y:S01]  /*02b0*/  FMUL R6, R2, R3 ;  /* 0x0000000302067220 */ /* 0x000fe20000400000 */
[----:B-1----:R-:W-:-:S04]  /*02c0*/  IMAD.WIDE R2, R0, 0x4, R4 ;  /* 0x0000000400027825 */ /* 0x002fc800078e0204 */
[----:B--2---:R-:W-:Y:S01]  /*02d0*/  FFMA R13, R6, R12, R13 ;  /* 0x0000000c060d7223 */ /* 0x004fe2000000000d */
[----:B------:R-:W-:Y:S06]  /*02e0*/  @P2 EXIT ;  /* 0x000000000000294d */ /* 0x000fec0003800000 */
[----:B------:R-:W-:Y:S01]  /*02f0*/  STG.E desc[UR4][R2.64], R13 ;  /* 0x0000000d02007986 */ /* 0x000fe2000c101904 */
[----:B------:R-:W-:Y:S05]  /*0300*/  EXIT ;  /* 0x000000000000794d */ /* 0x000fea0003800000 */
.L_x_0:
[----:B------:R-:W-:-:S00]  /*0310*/  BRA `(.L_x_0) ;  /* 0xfffffffc00fc7947 */ /* 0x000fc0000383ffff */
[----:B------:R-:W-:-:S00]  /*0320*/  NOP ;  /* 0x0000000000007918 */ /* 0x000fc00000000000 */
        /* <DEDUP_REMOVED lines=13> */
.L_x_1:


//--------------------- .nv.global.init           --------------------------
	.section	.nv.global.init,"aw",@progbits
.nv.global.init:
	.type		_$_str,@object
	.size		_$_str,(_$_str_$_2 - _$_str)
_$_str:
        /*0000*/ 	.byte	0x5f, 0x5f, 0x43, 0x55, 0x44, 0x41, 0x5f, 0x46, 0x54, 0x5a, 0x00
	.type		_$_str_$_2,@object
	.size		_$_str_$_2,(.L_1 - _$_str_$_2)
_$_str_$_2:
        /*000b*/ 	.byte	0x5f, 0x5f, 0x43, 0x55, 0x44, 0x41, 0x5f, 0x50, 0x52, 0x45, 0x43, 0x5f, 0x53, 0x51, 0x52, 0x54
        /*001b*/ 	.byte	0x00
.L_1:


//--------------------- .nv.constant0.triton_poi_fused__native_batch_norm_legit_no_training_15 --------------------------
	.section	.nv.constant0.triton_poi_fused__native_batch_norm_legit_no_training_15,"a",@progbits
	.sectionflags	@""
	.align	4
.nv.constant0.triton_poi_fused__native_batch_norm_legit_no_training_15:
	.zero		580
